//
// Generated by NVIDIA NVVM Compiler
//
// Compiler Build ID: CL-36424714
// Cuda compilation tools, release 13.0, V13.0.88
// Based on NVVM 20.0.0
//

.version 9.0
.target sm_100
.address_size 64

	// .globl	_Z7maxPolydPKddiPd

.visible .entry _Z7maxPolydPKddiPd(
	.param .f64 _Z7maxPolydPKddiPd_param_0,
	.param .u64 .ptr .align 1 _Z7maxPolydPKddiPd_param_1,
	.param .f64 _Z7maxPolydPKddiPd_param_2,
	.param .u32 _Z7maxPolydPKddiPd_param_3,
	.param .u64 .ptr .align 1 _Z7maxPolydPKddiPd_param_4
)
{
	.reg .pred 	%p<4>;
	.reg .b32 	%r<6>;
	.reg .b64 	%rd<9>;
	.reg .b64 	%fd<15>;

	ld.param.f64 	%fd14, [_Z7maxPolydPKddiPd_param_0];
	ld.param.u64 	%rd1, [_Z7maxPolydPKddiPd_param_1];
	ld.param.f64 	%fd6, [_Z7maxPolydPKddiPd_param_2];
	ld.param.u32 	%r2, [_Z7maxPolydPKddiPd_param_3];
	ld.param.u64 	%rd2, [_Z7maxPolydPKddiPd_param_4];
	mov.u32 	%r3, %ctaid.x;
	mov.u32 	%r4, %ntid.x;
	mov.u32 	%r5, %tid.x;
	mad.lo.s32 	%r1, %r3, %r4, %r5;
	setp.ge.s32 	%p1, %r1, %r2;
	@%p1 bra 	$L__BB0_5;
	add.f64 	%fd7, %fd6, 0d3FF0000000000000;
	setp.leu.f64 	%p2, %fd7, %fd6;
	@%p2 bra 	$L__BB0_4;
	cvta.to.global.u64 	%rd3, %rd1;
	mul.wide.s32 	%rd4, %r1, 8;
	add.s64 	%rd5, %rd3, %rd4;
	ld.global.f64 	%fd8, [%rd5];
	add.f64 	%fd1, %fd8, %fd8;
	mov.f64 	%fd13, %fd14;
$L__BB0_3:
	fma.rn.f64 	%fd9, %fd13, %fd1, 0d4002666666666666;
	div.rn.f64 	%fd10, %fd9, %fd1;
	sub.f64 	%fd14, %fd13, %fd10;
	sub.f64 	%fd11, %fd14, %fd13;
	abs.f64 	%fd12, %fd11;
	setp.gt.f64 	%p3, %fd12, %fd6;
	mov.f64 	%fd13, %fd14;
	@%p3 bra 	$L__BB0_3;
$L__BB0_4:
	cvta.to.global.u64 	%rd6, %rd2;
	mul.wide.s32 	%rd7, %r1, 8;
	add.s64 	%rd8, %rd6, %rd7;
	st.global.f64 	[%rd8], %fd14;
$L__BB0_5:
	ret;

}


// ===== COMPILED SASS (sm_100) =====

	.target	sm_100

	.elftype	@"ET_EXEC"


//--------------------- .note.nv.tkinfo           --------------------------
	.section	.note.nv.tkinfo,"",@"SHT_NOTE"
	.sectionflags	@"SHF_NOTE_NV_TKINFO"
	.tkinfo
        /*0018*/ 	.word	0x00000002
        /*0030*/ 	.string	""
        /*0030*/ 	.string	"ptxas"
        /*0030*/ 	.string	"Cuda compilation tools, release 13.0, V13.0.88"
        /*0030*/ 	.string	"Build cuda_13.0.r13.0/compiler.36424714_0"
        /*0030*/ 	.string	"-arch sm_100 -m 64 "



//--------------------- .note.nv.cuinfo           --------------------------
	.section	.note.nv.cuinfo,"",@"SHT_NOTE"
	.sectionflags	@"SHF_NOTE_NV_CUINFO"
        /*0018*/ 	.short	0x0002
        /*001a*/ 	.short	0x0064
        /*001c*/ 	.short	0x0082
	.zero		2


//--------------------- .nv.info                  --------------------------
	.section	.nv.info,"",@"SHT_CUDA_INFO"
	.align	4


	//----- nvinfo : EIATTR_REGCOUNT
	.align		4
        /*0000*/ 	.byte	0x04, 0x2f
        /*0002*/ 	.short	(.L_1 - .L_0)
	.align		4
.L_0:
        /*0004*/ 	.word	index@(_Z7maxPolydPKddiPd)
        /*0008*/ 	.word	0x0000001a


	//----- nvinfo : EIATTR_FRAME_SIZE
	.align		4
.L_1:
        /*000c*/ 	.byte	0x04, 0x11
        /*000e*/ 	.short	(.L_3 - .L_2)
	.align		4
.L_2:
        /*0010*/ 	.word	index@($__internal_0_$__cuda_sm20_div_rn_f64_full)
        /*0014*/ 	.word	0x00000000


	//----- nvinfo : EIATTR_FRAME_SIZE
	.align		4
.L_3:
        /*0018*/ 	.byte	0x04, 0x11
        /*001a*/ 	.short	(.L_5 - .L_4)
	.align		4
.L_4:
        /*001c*/ 	.word	index@(_Z7maxPolydPKddiPd)
        /*0020*/ 	.word	0x00000000


	//----- nvinfo : EIATTR_MIN_STACK_SIZE
	.align		4
.L_5:
        /*0024*/ 	.byte	0x04, 0x12
        /*0026*/ 	.short	(.L_7 - .L_6)
	.align		4
.L_6:
        /*0028*/ 	.word	index@(_Z7maxPolydPKddiPd)
        /*002c*/ 	.word	0x00000000
.L_7:


//--------------------- .nv.compat                --------------------------
	.section	.nv.compat,"",@"SHT_CUDA_COMPAT_INFO"
	.align	4
        /*0000*/ 	.byte	0x02, 0x09, 0x00, 0x00, 0x02, 0x02, 0x01, 0x00, 0x02, 0x05, 0x05, 0x00, 0x03, 0x07, 0x01, 0x01
        /*0010*/ 	.byte	0x02, 0x03, 0x00, 0x00, 0x02, 0x06, 0x01, 0x00, 0x04, 0x0b, 0x08, 0x00, 0x01, 0x00, 0x00, 0x00
        /*0020*/ 	.byte	0x00, 0x00, 0x00, 0x00


//--------------------- .nv.info._Z7maxPolydPKddiPd --------------------------
	.section	.nv.info._Z7maxPolydPKddiPd,"",@"SHT_CUDA_INFO"
	.sectionflags	@""
	.align	4


	//----- nvinfo : EIATTR_CUDA_API_VERSION
	.align		4
        /*0000*/ 	.byte	0x04, 0x37
        /*0002*/ 	.short	(.L_9 - .L_8)
.L_8:
        /*0004*/ 	.word	0x00000082


	//----- nvinfo : EIATTR_KPARAM_INFO
	.align		4
.L_9:
        /*0008*/ 	.byte	0x04, 0x17
        /*000a*/ 	.short	(.L_11 - .L_10)
.L_10:
        /*000c*/ 	.word	0x00000000
        /*0010*/ 	.short	0x0004
        /*0012*/ 	.short	0x0020
        /*0014*/ 	.byte	0x00, 0xf5, 0x21, 0x00


	//----- nvinfo : EIATTR_KPARAM_INFO
	.align		4
.L_11:
        /*0018*/ 	.byte	0x04, 0x17
        /*001a*/ 	.short	(.L_13 - .L_12)
.L_12:
        /*001c*/ 	.word	0x00000000
        /*0020*/ 	.short	0x0003
        /*0022*/ 	.short	0x0018
        /*0024*/ 	.byte	0x00, 0xf0, 0x11, 0x00


	//----- nvinfo : EIATTR_KPARAM_INFO
	.align		4
.L_13:
        /*0028*/ 	.byte	0x04, 0x17
        /*002a*/ 	.short	(.L_15 - .L_14)
.L_14:
        /*002c*/ 	.word	0x00000000
        /*0030*/ 	.short	0x0002
        /*0032*/ 	.short	0x0010
        /*0034*/ 	.byte	0x00, 0xf0, 0x21, 0x00


	//----- nvinfo : EIATTR_KPARAM_INFO
	.align		4
.L_15:
        /*0038*/ 	.byte	0x04, 0x17
        /*003a*/ 	.short	(.L_17 - .L_16)
.L_16:
        /*003c*/ 	.word	0x00000000
        /*0040*/ 	.short	0x0001
        /*0042*/ 	.short	0x0008
        /*0044*/ 	.byte	0x00, 0xf5, 0x21, 0x00


	//----- nvinfo : EIATTR_KPARAM_INFO
	.align		4
.L_17:
        /*0048*/ 	.byte	0x04, 0x17
        /*004a*/ 	.short	(.L_19 - .L_18)
.L_18:
        /*004c*/ 	.word	0x00000000
        /*0050*/ 	.short	0x0000
        /*0052*/ 	.short	0x0000
        /*0054*/ 	.byte	0x00, 0xf0, 0x21, 0x00


	//----- nvinfo : EIATTR_SPARSE_MMA_MASK
	.align		4
.L_19:
        /*0058*/ 	.byte	0x03, 0x50
        /*005a*/ 	.short	0x0000


	//----- nvinfo : EIATTR_MAXREG_COUNT
	.align		4
        /*005c*/ 	.byte	0x03, 0x1b
        /*005e*/ 	.short	0x00ff


	//----- nvinfo : EIATTR_MERCURY_ISA_VERSION
	.align		4
        /*0060*/ 	.byte	0x03, 0x5f
        /*0062*/ 	.short	0x0101


	//----- nvinfo : EIATTR_VRC_CTA_INIT_COUNT
	.align		4
        /*0064*/ 	.byte	0x02, 0x4a
	.zero		1
	.zero		1


	//----- nvinfo : EIATTR_EXIT_INSTR_OFFSETS
	.align		4
        /*0068*/ 	.byte	0x04, 0x1c
        /*006a*/ 	.short	(.L_21 - .L_20)


	//   ....[0]....
.L_20:
        /*006c*/ 	.word	0x00000070


	//   ....[1]....
        /*0070*/ 	.word	0x00000370


	//----- nvinfo : EIATTR_CRS_STACK_SIZE
	.align		4
.L_21:
        /*0074*/ 	.byte	0x04, 0x1e
        /*0076*/ 	.short	(.L_23 - .L_22)
.L_22:
        /*0078*/ 	.word	0x00000000


	//----- nvinfo : EIATTR_CBANK_PARAM_SIZE
	.align		4
.L_23:
        /*007c*/ 	.byte	0x03, 0x19
        /*007e*/ 	.short	0x0028


	//----- nvinfo : EIATTR_PARAM_CBANK
	.align		4
        /*0080*/ 	.byte	0x04, 0x0a
        /*0082*/ 	.short	(.L_25 - .L_24)
	.align		4
.L_24:
        /*0084*/ 	.word	index@(.nv.constant0._Z7maxPolydPKddiPd)
        /*0088*/ 	.short	0x0380
        /*008a*/ 	.short	0x0028


	//----- nvinfo : EIATTR_SW_WAR
	.align		4
.L_25:
        /*008c*/ 	.byte	0x04, 0x36
        /*008e*/ 	.short	(.L_27 - .L_26)
.L_26:
        /*0090*/ 	.word	0x00000008
.L_27:


//--------------------- .nv.callgraph             --------------------------
	.section	.nv.callgraph,"",@"SHT_CUDA_CALLGRAPH"
	.align	4
	.sectionentsize	8
	.align		4
        /*0000*/ 	.word	0x00000000
	.align		4
        /*0004*/ 	.word	0xffffffff
	.align		4
        /*0008*/ 	.word	0x00000000
	.align		4
        /*000c*/ 	.word	0xfffffffe
	.align		4
        /*0010*/ 	.word	0x00000000
	.align		4
        /*0014*/ 	.word	0xfffffffd
	.align		4
        /*0018*/ 	.word	0x00000000
	.align		4
        /*001c*/ 	.word	0xfffffffc


//--------------------- .text._Z7maxPolydPKddiPd  --------------------------
	.section	.text._Z7maxPolydPKddiPd,"ax",@progbits
	.align	128
        .global         _Z7maxPolydPKddiPd
        .type           _Z7maxPolydPKddiPd,@function
        .size           _Z7maxPolydPKddiPd,(.L_x_10 - _Z7maxPolydPKddiPd)
        .other          _Z7maxPolydPKddiPd,@"STO_CUDA_ENTRY STV_DEFAULT"
_Z7maxPolydPKddiPd:
.text._Z7maxPolydPKddiPd:
[----:B------:R-:W-:Y:S01]  /*0000*/  LDC R1, c[0x0][0x37c] ;  /* 0x0000df00ff017b82 */ /* 0x000fe20000000800 */
[----:B------:R-:W0:Y:S07]  /*0010*/  S2R R3, SR_TID.X ;  /* 0x0000000000037919 */ /* 0x000e2e0000002100 */
[----:B------:R-:W0:Y:S01]  /*0020*/  S2UR UR4, SR_CTAID.X ;  /* 0x00000000000479c3 */ /* 0x000e220000002500 */
[----:B------:R-:W1:Y:S07]  /*0030*/  LDCU UR5, c[0x0][0x398] ;  /* 0x00007300ff0577ac */ /* 0x000e6e0008000800 */
[----:B------:R-:W0:Y:S02]  /*0040*/  LDC R0, c[0x0][0x360] ;  /* 0x0000d800ff007b82 */ /* 0x000e240000000800 */
[----:B0-----:R-:W-:-:S05]  /*0050*/  IMAD R0, R0, UR4, R3 ;  /* 0x0000000400007c24 */ /* 0x001fca000f8e0203 */
[----:B-1----:R-:W-:-:S13]  /*0060*/  ISETP.GE.AND P0, PT, R0, UR5, PT ;  /* 0x0000000500007c0c */ /* 0x002fda000bf06270 */
[----:B------:R-:W-:Y:S05]  /*0070*/  @P0 EXIT ;  /* 0x000000000000094d */ /* 0x000fea0003800000 */
[----:B------:R-:W0:Y:S01]  /*0080*/  LDC.64 R4, c[0x0][0x390] ;  /* 0x0000e400ff047b82 */ /* 0x000e220000000a00 */
[----:B------:R-:W1:Y:S01]  /*0090*/  LDCU.64 UR6, c[0x0][0x380] ;  /* 0x00007000ff0677ac */ /* 0x000e620008000a00 */
[----:B------:R-:W2:Y:S01]  /*00a0*/  LDCU.64 UR4, c[0x0][0x358] ;  /* 0x00006b00ff0477ac */ /* 0x000ea20008000a00 */
[----:B0-----:R-:W-:-:S08]  /*00b0*/  DADD R2, R4, 1 ;  /* 0x3ff0000004027429 */ /* 0x001fd00000000000 */
[----:B------:R-:W-:Y:S01]  /*00c0*/  DSETP.GT.AND P0, PT, R2, R4, PT ;  /* 0x000000040200722a */ /* 0x000fe20003f04000 */
[----:B-1----:R-:W-:Y:S02]  /*00d0*/  IMAD.U32 R2, RZ, RZ, UR6 ;  /* 0x00000006ff027e24 */ /* 0x002fe4000f8e00ff */
[----:B------:R-:W-:-:S11]  /*00e0*/  IMAD.U32 R3, RZ, RZ, UR7 ;  /* 0x00000007ff037e24 */ /* 0x000fd6000f8e00ff */
[----:B--2---:R-:W-:Y:S05]  /*00f0*/  @!P0 BRA `(.L_x_0) ;  /* 0x0000000000908947 */ /* 0x004fea0003800000 */
[----:B------:R-:W0:Y:S01]  /*0100*/  LDC.64 R2, c[0x0][0x388] ;  /* 0x0000e200ff027b82 */ /* 0x000e220000000a00 */
[----:B------:R-:W1:Y:S01]  /*0110*/  LDCU.64 UR8, c[0x0][0x390] ;  /* 0x00007200ff0877ac */ /* 0x000e620008000a00 */
[----:B0-----:R-:W-:-:S06]  /*0120*/  IMAD.WIDE R2, R0, 0x8, R2 ;  /* 0x0000000800027825 */ /* 0x001fcc00078e0202 */
[----:B------:R-:W2:Y:S01]  /*0130*/  LDG.E.64 R2, desc[UR4][R2.64] ;  /* 0x0000000402027981 */ /* 0x000ea2000c1e1b00 */
[----:B------:R-:W-:Y:S01]  /*0140*/  BSSY.RECONVERGENT B0, `(.L_x_0) ;  /* 0x000001f000007945 */ /* 0x000fe20003800200 */
[----:B------:R-:W-:Y:S02]  /*0150*/  IMAD.U32 R4, RZ, RZ, UR6 ;  /* 0x00000006ff047e24 */ /* 0x000fe4000f8e00ff */
[----:B------:R-:W-:Y:S01]  /*0160*/  IMAD.U32 R5, RZ, RZ, UR7 ;  /* 0x00000007ff057e24 */ /* 0x000fe2000f8e00ff */
[----:B-12---:R-:W-:-:S11]  /*0170*/  DADD R6, R2, R2 ;  /* 0x0000000002067229 */ /* 0x006fd60000000002 */
.L_x_3:
[----:B------:R-:W0:Y:S01]  /*0180*/  MUFU.RCP64H R3, R7 ;  /* 0x0000000700037308 */ /* 0x000e220000001800 */
[----:B------:R-:W-:Y:S01]  /*0190*/  IMAD.MOV.U32 R2, RZ, RZ, 0x1 ;  /* 0x00000001ff027424 */ /* 0x000fe200078e00ff */
[----:B------:R-:W-:Y:S01]  /*01a0*/  UMOV UR6, 0x66666666 ;  /* 0x6666666600067882 */ /* 0x000fe20000000000 */
[----:B------:R-:W-:Y:S01]  /*01b0*/  UMOV UR7, 0x40026666 ;  /* 0x4002666600077882 */ /* 0x000fe20000000000 */
[----:B------:R-:W-:Y:S01]  /*01c0*/  BSSY.RECONVERGENT B1, `(.L_x_1) ;  /* 0x0000010000017945 */ /* 0x000fe20003800200 */
[----:B------:R-:W-:-:S10]  /*01d0*/  DFMA R10, R6, R4, UR6 ;  /* 0x00000006060a7e2b */ /* 0x000fd40008000004 */
[----:B------:R-:W-:Y:S01]  /*01e0*/  FSETP.GEU.AND P1, PT, |R11|, 6.5827683646048100446e-37, PT ;  /* 0x036000000b00780b */ /* 0x000fe20003f2e200 */
[----:B0-----:R-:W-:-:S08]  /*01f0*/  DFMA R8, -R6, R2, 1 ;  /* 0x3ff000000608742b */ /* 0x001fd00000000102 */
[----:B------:R-:W-:-:S08]  /*0200*/  DFMA R8, R8, R8, R8 ;  /* 0x000000080808722b */ /* 0x000fd00000000008 */
[----:B------:R-:W-:-:S08]  /*0210*/  DFMA R8, R2, R8, R2 ;  /* 0x000000080208722b */ /* 0x000fd00000000002 */
[----:B------:R-:W-:-:S08]  /*0220*/  DFMA R2, -R6, R8, 1 ;  /* 0x3ff000000602742b */ /* 0x000fd00000000108 */
[----:B------:R-:W-:-:S08]  /*0230*/  DFMA R2, R8, R2, R8 ;  /* 0x000000020802722b */ /* 0x000fd00000000008 */
[----:B------:R-:W-:-:S08]  /*0240*/  DMUL R8, R10, R2 ;  /* 0x000000020a087228 */ /* 0x000fd00000000000 */
[----:B------:R-:W-:-:S08]  /*0250*/  DFMA R12, -R6, R8, R10 ;  /* 0x00000008060c722b */ /* 0x000fd0000000010a */
[----:B------:R-:W-:-:S10]  /*0260*/  DFMA R2, R2, R12, R8 ;  /* 0x0000000c0202722b */ /* 0x000fd40000000008 */
[----:B------:R-:W-:-:S05]  /*0270*/  FFMA R8, RZ, R7, R3 ;  /* 0x00000007ff087223 */ /* 0x000fca0000000003 */
[----:B------:R-:W-:-:S13]  /*0280*/  FSETP.GT.AND P0, PT, |R8|, 1.469367938527859385e-39, PT ;  /* 0x001000000800780b */ /* 0x000fda0003f04200 */
[----:B------:R-:W-:Y:S05]  /*0290*/  @P0 BRA P1, `(.L_x_2) ;  /* 0x0000000000080947 */ /* 0x000fea0000800000 */
[----:B------:R-:W-:-:S07]  /*02a0*/  MOV R12, 0x2c0 ;  /* 0x000002c0000c7802 */ /* 0x000fce0000000f00 */
[----:B------:R-:W-:Y:S05]  /*02b0*/  CALL.REL.NOINC `($__internal_0_$__cuda_sm20_div_rn_f64_full) ;  /* 0x0000000000307944 */ /* 0x000fea0003c00000 */
.L_x_2:
[----:B------:R-:W-:Y:S05]  /*02c0*/  BSYNC.RECONVERGENT B1 ;  /* 0x0000000000017941 */ /* 0x000fea0003800200 */
.L_x_1:
[----:B------:R-:W-:-:S08]  /*02d0*/  DADD R2, -R2, R4 ;  /* 0x0000000002027229 */ /* 0x000fd00000000104 */
[----:B------:R-:W-:-:S08]  /*02e0*/  DADD R4, R2, -R4 ;  /* 0x0000000002047229 */ /* 0x000fd00000000804 */
[----:B------:R-:W-:Y:S01]  /*02f0*/  DSETP.GT.AND P0, PT, |R4|, UR8, PT ;  /* 0x0000000804007e2a */ /* 0x000fe2000bf04200 */
[----:B------:R-:W-:Y:S02]  /*0300*/  IMAD.MOV.U32 R4, RZ, RZ, R2 ;  /* 0x000000ffff047224 */ /* 0x000fe400078e0002 */
[----:B------:R-:W-:-:S11]  /*0310*/  IMAD.MOV.U32 R5, RZ, RZ, R3 ;  /* 0x000000ffff057224 */ /* 0x000fd600078e0003 */
[----:B------:R-:W-:Y:S05]  /*0320*/  @P0 BRA `(.L_x_3) ;  /* 0xfffffffc00940947 */ /* 0x000fea000383ffff */
[----:B------:R-:W-:Y:S05]  /*0330*/  BSYNC.RECONVERGENT B0 ;  /* 0x0000000000007941 */ /* 0x000fea0003800200 */
.L_x_0:
[----:B------:R-:W0:Y:S02]  /*0340*/  LDC.64 R4, c[0x0][0x3a0] ;  /* 0x0000e800ff047b82 */ /* 0x000e240000000a00 */
[----:B0-----:R-:W-:-:S05]  /*0350*/  IMAD.WIDE R4, R0, 0x8, R4 ;  /* 0x0000000800047825 */ /* 0x001fca00078e0204 */
[----:B------:R-:W-:Y:S01]  /*0360*/  STG.E.64 desc[UR4][R4.64], R2 ;  /* 0x0000000204007986 */ /* 0x000fe2000c101b04 */
[----:B------:R-:W-:Y:S05]  /*0370*/  EXIT ;  /* 0x000000000000794d */ /* 0x000fea0003800000 */
        .weak           $__internal_0_$__cuda_sm20_div_rn_f64_full
        .type           $__internal_0_$__cuda_sm20_div_rn_f64_full,@function
        .size           $__internal_0_$__cuda_sm20_div_rn_f64_full,(.L_x_10 - $__internal_0_$__cuda_sm20_div_rn_f64_full)
$__internal_0_$__cuda_sm20_div_rn_f64_full:
[C---:B------:R-:W-:Y:S01]  /*0380*/  FSETP.GEU.AND P0, PT, |R7|.reuse, 1.469367938527859385e-39, PT ;  /* 0x001000000700780b */ /* 0x040fe20003f0e200 */
[----:B------:R-:W-:Y:S01]  /*0390*/  IMAD.MOV.U32 R16, RZ, RZ, 0x1 ;  /* 0x00000001ff107424 */ /* 0x000fe200078e00ff */
[----:B------:R-:W-:Y:S01]  /*03a0*/  LOP3.LUT R8, R7, 0x800fffff, RZ, 0xc0, !PT ;  /* 0x800fffff07087812 */ /* 0x000fe200078ec0ff */
[----:B------:R-:W-:Y:S01]  /*03b0*/  BSSY.RECONVERGENT B2, `(.L_x_4) ;  /* 0x0000055000027945 */ /* 0x000fe20003800200 */
[C---:B------:R-:W-:Y:S02]  /*03c0*/  FSETP.GEU.AND P2, PT, |R11|.reuse, 1.469367938527859385e-39, PT ;  /* 0x001000000b00780b */ /* 0x040fe40003f4e200 */
[----:B------:R-:W-:Y:S01]  /*03d0*/  LOP3.LUT R9, R8, 0x3ff00000, RZ, 0xfc, !PT ;  /* 0x3ff0000008097812 */ /* 0x000fe200078efcff */
[----:B------:R-:W-:Y:S01]  /*03e0*/  IMAD.MOV.U32 R8, RZ, RZ, R6 ;  /* 0x000000ffff087224 */ /* 0x000fe200078e0006 */
[----:B------:R-:W-:Y:S02]  /*03f0*/  LOP3.LUT R13, R11, 0x7ff00000, RZ, 0xc0, !PT ;  /* 0x7ff000000b0d7812 */ /* 0x000fe400078ec0ff */
[----:B------:R-:W-:-:S03]  /*0400*/  LOP3.LUT R20, R7, 0x7ff00000, RZ, 0xc0, !PT ;  /* 0x7ff0000007147812 */ /* 0x000fc600078ec0ff */
[----:B------:R-:W-:Y:S01]  /*0410*/  @!P0 DMUL R8, R6, 8.98846567431157953865e+307 ;  /* 0x7fe0000006088828 */ /* 0x000fe20000000000 */
[----:B------:R-:W-:-:S03]  /*0420*/  ISETP.GE.U32.AND P1, PT, R13, R20, PT ;  /* 0x000000140d00720c */ /* 0x000fc60003f26070 */
[----:B------:R-:W-:Y:S01]  /*0430*/  @!P2 LOP3.LUT R14, R7, 0x7ff00000, RZ, 0xc0, !PT ;  /* 0x7ff00000070ea812 */ /* 0x000fe200078ec0ff */
[----:B------:R-:W-:Y:S01]  /*0440*/  @!P2 IMAD.MOV.U32 R22, RZ, RZ, RZ ;  /* 0x000000ffff16a224 */ /* 0x000fe200078e00ff */
[----:B------:R-:W0:Y:S02]  /*0450*/  MUFU.RCP64H R17, R9 ;  /* 0x0000000900117308 */ /* 0x000e240000001800 */
[----:B------:R-:W-:Y:S01]  /*0460*/  @!P2 ISETP.GE.U32.AND P3, PT, R13, R14, PT ;  /* 0x0000000e0d00a20c */ /* 0x000fe20003f66070 */
[----:B------:R-:W-:-:S05]  /*0470*/  IMAD.MOV.U32 R14, RZ, RZ, 0x1ca00000 ;  /* 0x1ca00000ff0e7424 */ /* 0x000fca00078e00ff */
[----:B------:R-:W-:-:S04]  /*0480*/  @!P2 SEL R15, R14, 0x63400000, !P3 ;  /* 0x634000000e0fa807 */ /* 0x000fc80005800000 */
[----:B------:R-:W-:-:S04]  /*0490*/  @!P2 LOP3.LUT R15, R15, 0x80000000, R11, 0xf8, !PT ;  /* 0x800000000f0fa812 */ /* 0x000fc800078ef80b */
[----:B------:R-:W-:Y:S01]  /*04a0*/  @!P2 LOP3.LUT R23, R15, 0x100000, RZ, 0xfc, !PT ;  /* 0x001000000f17a812 */ /* 0x000fe200078efcff */
[----:B0-----:R-:W-:-:S08]  /*04b0*/  DFMA R2, R16, -R8, 1 ;  /* 0x3ff000001002742b */ /* 0x001fd00000000808 */
[----:B------:R-:W-:-:S08]  /*04c0*/  DFMA R2, R2, R2, R2 ;  /* 0x000000020202722b */ /* 0x000fd00000000002 */
[----:B------:R-:W-:Y:S01]  /*04d0*/  DFMA R16, R16, R2, R16 ;  /* 0x000000021010722b */ /* 0x000fe20000000010 */
[----:B------:R-:W-:Y:S01]  /*04e0*/  SEL R3, R14, 0x63400000, !P1 ;  /* 0x634000000e037807 */ /* 0x000fe20004800000 */
[----:B------:R-:W-:-:S03]  /*04f0*/  IMAD.MOV.U32 R2, RZ, RZ, R10 ;  /* 0x000000ffff027224 */ /* 0x000fc600078e000a */
[----:B------:R-:W-:-:S03]  /*0500*/  LOP3.LUT R3, R3, 0x800fffff, R11, 0xf8, !PT ;  /* 0x800fffff03037812 */ /* 0x000fc600078ef80b */
[----:B------:R-:W-:-:S03]  /*0510*/  DFMA R18, R16, -R8, 1 ;  /* 0x3ff000001012742b */ /* 0x000fc60000000808 */
[----:B------:R-:W-:Y:S01]  /*0520*/  @!P2 DFMA R2, R2, 2, -R22 ;  /* 0x400000000202a82b */ /* 0x000fe20000000816 */
[----:B------:R-:W-:-:S04]  /*0530*/  IMAD.MOV.U32 R22, RZ, RZ, R13 ;  /* 0x000000ffff167224 */ /* 0x000fc800078e000d */
[----:B------:R-:W-:Y:S01]  /*0540*/  DFMA R16, R16, R18, R16 ;  /* 0x000000121010722b */ /* 0x000fe20000000010 */
[----:B------:R-:W-:Y:S01]  /*0550*/  IMAD.MOV.U32 R23, RZ, RZ, R20 ;  /* 0x000000ffff177224 */ /* 0x000fe200078e0014 */
[----:B------:R-:W-:-:S03]  /*0560*/  @!P0 LOP3.LUT R23, R9, 0x7ff00000, RZ, 0xc0, !PT ;  /* 0x7ff0000009178812 */ /* 0x000fc600078ec0ff */
[----:B------:R-:W-:-:S03]  /*0570*/  @!P2 LOP3.LUT R22, R3, 0x7ff00000, RZ, 0xc0, !PT ;  /* 0x7ff000000316a812 */ /* 0x000fc600078ec0ff */
[----:B------:R-:W-:Y:S02]  /*0580*/  DMUL R18, R16, R2 ;  /* 0x0000000210127228 */ /* 0x000fe40000000000 */
[----:B------:R-:W-:-:S05]  /*0590*/  VIADD R15, R22, 0xffffffff ;  /* 0xffffffff160f7836 */ /* 0x000fca0000000000 */
[----:B------:R-:W-:Y:S01]  /*05a0*/  ISETP.GT.U32.AND P0, PT, R15, 0x7feffffe, PT ;  /* 0x7feffffe0f00780c */ /* 0x000fe20003f04070 */
[----:B------:R-:W-:Y:S01]  /*05b0*/  VIADD R15, R23, 0xffffffff ;  /* 0xffffffff170f7836 */ /* 0x000fe20000000000 */
[----:B------:R-:W-:-:S04]  /*05c0*/  DFMA R20, R18, -R8, R2 ;  /* 0x800000081214722b */ /* 0x000fc80000000002 */
[----:B------:R-:W-:-:S04]  /*05d0*/  ISETP.GT.U32.OR P0, PT, R15, 0x7feffffe, P0 ;  /* 0x7feffffe0f00780c */ /* 0x000fc80000704470 */
[----:B------:R-:W-:-:S09]  /*05e0*/  DFMA R16, R16, R20, R18 ;  /* 0x000000141010722b */ /* 0x000fd20000000012 */
[----:B------:R-:W-:Y:S05]  /*05f0*/  @P0 BRA `(.L_x_5) ;  /* 0x00000000006c0947 */ /* 0x000fea0003800000 */
[----:B------:R-:W-:-:S04]  /*0600*/  LOP3.LUT R18, R7, 0x7ff00000, RZ, 0xc0, !PT ;  /* 0x7ff0000007127812 */ /* 0x000fc800078ec0ff */
[CC--:B------:R-:W-:Y:S02]  /*0610*/  VIADDMNMX R10, R13.reuse, -R18.reuse, 0xb9600000, !PT ;  /* 0xb96000000d0a7446 */ /* 0x0c0fe40007800912 */
[----:B------:R-:W-:Y:S01]  /*0620*/  ISETP.GE.U32.AND P0, PT, R13, R18, PT ;  /* 0x000000120d00720c */ /* 0x000fe20003f06070 */
[----:B------:R-:W-:Y:S01]  /*0630*/  IMAD.MOV.U32 R18, RZ, RZ, RZ ;  /* 0x000000ffff127224 */ /* 0x000fe200078e00ff */
[----:B------:R-:W-:Y:S02]  /*0640*/  VIMNMX R10, PT, PT, R10, 0x46a00000, PT ;  /* 0x46a000000a0a7848 */ /* 0x000fe40003fe0100 */
[----:B------:R-:W-:-:S05]  /*0650*/  SEL R11, R14, 0x63400000, !P0 ;  /* 0x634000000e0b7807 */ /* 0x000fca0004000000 */
[----:B------:R-:W-:-:S04]  /*0660*/  IMAD.IADD R10, R10, 0x1, -R11 ;  /* 0x000000010a0a7824 */ /* 0x000fc800078e0a0b */
[----:B------:R-:W-:-:S06]  /*0670*/  VIADD R19, R10, 0x7fe00000 ;  /* 0x7fe000000a137836 */ /* 0x000fcc0000000000 */
[----:B------:R-:W-:-:S10]  /*0680*/  DMUL R14, R16, R18 ;  /* 0x00000012100e7228 */ /* 0x000fd40000000000 */
[----:B------:R-:W-:-:S13]  /*0690*/  FSETP.GTU.AND P0, PT, |R15|, 1.469367938527859385e-39, PT ;  /* 0x001000000f00780b */ /* 0x000fda0003f0c200 */
[----:B------:R-:W-:Y:S05]  /*06a0*/  @P0 BRA `(.L_x_6) ;  /* 0x0000000000940947 */ /* 0x000fea0003800000 */
[----:B------:R-:W-:Y:S01]  /*06b0*/  DFMA R2, R16, -R8, R2 ;  /* 0x800000081002722b */ /* 0x000fe20000000002 */
[----:B------:R-:W-:-:S09]  /*06c0*/  IMAD.MOV.U32 R18, RZ, RZ, RZ ;  /* 0x000000ffff127224 */ /* 0x000fd200078e00ff */
[C---:B------:R-:W-:Y:S02]  /*06d0*/  FSETP.NEU.AND P0, PT, R3.reuse, RZ, PT ;  /* 0x000000ff0300720b */ /* 0x040fe40003f0d000 */
[----:B------:R-:W-:-:S04]  /*06e0*/  LOP3.LUT R9, R3, 0x80000000, R7, 0x48, !PT ;  /* 0x8000000003097812 */ /* 0x000fc800078e4807 */
[----:B------:R-:W-:-:S07]  /*06f0*/  LOP3.LUT R19, R9, R19, RZ, 0xfc, !PT ;  /* 0x0000001309137212 */ /* 0x000fce00078efcff */
[----:B------:R-:W-:Y:S05]  /*0700*/  @!P0 BRA `(.L_x_6) ;  /* 0x00000000007c8947 */ /* 0x000fea0003800000 */
[----:B------:R-:W-:Y:S02]  /*0710*/  IMAD.MOV R3, RZ, RZ, -R10 ;  /* 0x000000ffff037224 */ /* 0x000fe400078e0a0a */
[----:B------:R-:W-:-:S06]  /*0720*/  IMAD.MOV.U32 R2, RZ, RZ, RZ ;  /* 0x000000ffff027224 */ /* 0x000fcc00078e00ff */
[----:B------:R-:W-:Y:S02]  /*0730*/  DFMA R2, R14, -R2, R16 ;  /* 0x800000020e02722b */ /* 0x000fe40000000010 */
[----:B------:R-:W-:-:S04]  /*0740*/  DMUL.RP R16, R16, R18 ;  /* 0x0000001210107228 */ /* 0x000fc80000008000 */
[----:B------:R-:W-:-:S04]  /*0750*/  IADD3 R2, PT, PT, -R10, -0x43300000, RZ ;  /* 0xbcd000000a027810 */ /* 0x000fc80007ffe1ff */
[----:B------:R-:W-:Y:S02]  /*0760*/  FSETP.NEU.AND P0, PT, |R3|, R2, PT ;  /* 0x000000020300720b */ /* 0x000fe40003f0d200 */
[----:B------:R-:W-:Y:S02]  /*0770*/  LOP3.LUT R9, R17, R9, RZ, 0x3c, !PT ;  /* 0x0000000911097212 */ /* 0x000fe400078e3cff */
[----:B------:R-:W-:Y:S02]  /*0780*/  FSEL R14, R16, R14, !P0 ;  /* 0x0000000e100e7208 */ /* 0x000fe40004000000 */
[----:B------:R-:W-:Y:S01]  /*0790*/  FSEL R15, R9, R15, !P0 ;  /* 0x0000000f090f7208 */ /* 0x000fe20004000000 */
[----:B------:R-:W-:Y:S06]  /*07a0*/  BRA `(.L_x_6) ;  /* 0x0000000000547947 */ /* 0x000fec0003800000 */
.L_x_5:
[----:B------:R-:W-:-:S14]  /*07b0*/  DSETP.NAN.AND P0, PT, R10, R10, PT ;  /* 0x0000000a0a00722a */ /* 0x000fdc0003f08000 */
[----:B------:R-:W-:Y:S05]  /*07c0*/  @P0 BRA `(.L_x_7) ;  /* 0x0000000000440947 */ /* 0x000fea0003800000 */
[----:B------:R-:W-:-:S14]  /*07d0*/  DSETP.NAN.AND P0, PT, R6, R6, PT ;  /* 0x000000060600722a */ /* 0x000fdc0003f08000 */
[----:B------:R-:W-:Y:S05]  /*07e0*/  @P0 BRA `(.L_x_8) ;  /* 0x0000000000300947 */ /* 0x000fea0003800000 */
[----:B------:R-:W-:Y:S01]  /*07f0*/  ISETP.NE.AND P0, PT, R22, R23, PT ;  /* 0x000000171600720c */ /* 0x000fe20003f05270 */
[----:B------:R-:W-:Y:S02]  /*0800*/  IMAD.MOV.U32 R14, RZ, RZ, 0x0 ;  /* 0x00000000ff0e7424 */ /* 0x000fe400078e00ff */
[----:B------:R-:W-:-:S10]  /*0810*/  IMAD.MOV.U32 R15, RZ, RZ, -0x80000 ;  /* 0xfff80000ff0f7424 */ /* 0x000fd400078e00ff */
[----:B------:R-:W-:Y:S05]  /*0820*/  @!P0 BRA `(.L_x_6) ;  /* 0x0000000000348947 */ /* 0x000fea0003800000 */
[----:B------:R-:W-:Y:S02]  /*0830*/  ISETP.NE.AND P0, PT, R22, 0x7ff00000, PT ;  /* 0x7ff000001600780c */ /* 0x000fe40003f05270 */
[----:B------:R-:W-:Y:S02]  /*0840*/  LOP3.LUT R15, R11, 0x80000000, R7, 0x48, !PT ;  /* 0x800000000b0f7812 */ /* 0x000fe400078e4807 */
[----:B------:R-:W-:-:S13]  /*0850*/  ISETP.EQ.OR P0, PT, R23, RZ, !P0 ;  /* 0x000000ff1700720c */ /* 0x000fda0004702670 */
[----:B------:R-:W-:Y:S01]  /*0860*/  @P0 LOP3.LUT R2, R15, 0x7ff00000, RZ, 0xfc, !PT ;  /* 0x7ff000000f020812 */ /* 0x000fe200078efcff */
[----:B------:R-:W-:Y:S02]  /*0870*/  @!P0 IMAD.MOV.U32 R14, RZ, RZ, RZ ;  /* 0x000000ffff0e8224 */ /* 0x000fe400078e00ff */
[----:B------:R-:W-:Y:S02]  /*0880*/  @P0 IMAD.MOV.U32 R14, RZ, RZ, RZ ;  /* 0x000000ffff0e0224 */ /* 0x000fe400078e00ff */
[----:B------:R-:W-:Y:S01]  /*0890*/  @P0 IMAD.MOV.U32 R15, RZ, RZ, R2 ;  /* 0x000000ffff0f0224 */ /* 0x000fe200078e0002 */
[----:B------:R-:W-:Y:S06]  /*08a0*/  BRA `(.L_x_6) ;  /* 0x0000000000147947 */ /* 0x000fec0003800000 */
.L_x_8:
[----:B------:R-:W-:Y:S01]  /*08b0*/  LOP3.LUT R15, R7, 0x80000, RZ, 0xfc, !PT ;  /* 0x00080000070f7812 */ /* 0x000fe200078efcff */
[----:B------:R-:W-:Y:S01]  /*08c0*/  IMAD.MOV.U32 R14, RZ, RZ, R6 ;  /* 0x000000ffff0e7224 */ /* 0x000fe200078e0006 */
[----:B------:R-:W-:Y:S06]  /*08d0*/  BRA `(.L_x_6) ;  /* 0x0000000000087947 */ /* 0x000fec0003800000 */
.L_x_7:
[----:B------:R-:W-:Y:S01]  /*08e0*/  LOP3.LUT R15, R11, 0x80000, RZ, 0xfc, !PT ;  /* 0x000800000b0f7812 */ /* 0x000fe200078efcff */
[----:B------:R-:W-:-:S07]  /*08f0*/  IMAD.MOV.U32 R14, RZ, RZ, R10 ;  /* 0x000000ffff0e7224 */ /* 0x000fce00078e000a */
.L_x_6:
[----:B------:R-:W-:Y:S05]  /*0900*/  BSYNC.RECONVERGENT B2 ;  /* 0x0000000000027941 */ /* 0x000fea0003800200 */
.L_x_4:
[----:B------:R-:W-:Y:S02]  /*0910*/  IMAD.MOV.U32 R13, RZ, RZ, 0x0 ;  /* 0x00000000ff0d7424 */ /* 0x000fe400078e00ff */
[----:B------:R-:W-:Y:S02]  /*0920*/  IMAD.MOV.U32 R2, RZ, RZ, R14 ;  /* 0x000000ffff027224 */ /* 0x000fe400078e000e */
[----:B------:R-:W-:Y:S01]  /*0930*/  IMAD.MOV.U32 R3, RZ, RZ, R15 ;  /* 0x000000ffff037224 */ /* 0x000fe200078e000f */
[----:B------:R-:W-:Y:S06]  /*0940*/  RET.REL.NODEC R12 `(_Z7maxPolydPKddiPd) ;  /* 0xfffffff40cac7950 */ /* 0x000fec0003c3ffff */
.L_x_9:
[----:B------:R-:W-:-:S00]  /*0950*/  BRA `(.L_x_9) ;  /* 0xfffffffc00fc7947 */ /* 0x000fc0000383ffff */
[----:B------:R-:W-:-:S00]  /*0960*/  NOP ;  /* 0x0000000000007918 */ /* 0x000fc00000000000 */
        /* <DEDUP_REMOVED lines=9> */
.L_x_10:


//--------------------- .nv.shared.reserved.0     --------------------------
	.section	.nv.shared.reserved.0,"aw",@nobits
	.weak		__nv_reservedSMEM_offset_0_alias
	.size		__nv_reservedSMEM_offset_0_alias, 0, 64
	.other		__nv_reservedSMEM_offset_0_alias,@"STO_CUDA_RESERVED_SHARED STV_DEFAULT"
__nv_reservedSMEM_offset_0_alias:
	.zero		0
	.zero		64


//--------------------- .nv.constant0._Z7maxPolydPKddiPd --------------------------
	.section	.nv.constant0._Z7maxPolydPKddiPd,"a",@progbits
	.sectionflags	@""
	.align	4
.nv.constant0._Z7maxPolydPKddiPd:
	.zero		936


//--------------------- SYMBOLS --------------------------

	.type		.nv.reservedSmem.offset0,@object
	.size		.nv.reservedSmem.offset0,0x4
